	.headerflags	@"EF_CUDA_TEXMODE_UNIFIED EF_CUDA_64BIT_ADDRESS EF_CUDA_ACCELERATORS EF_CUDA_SM90 EF_CUDA_VIRTUAL_SM(EF_CUDA_SM90)"
	.elftype	@"ET_EXEC"


//--------------------- .nv.info                  --------------------------
	.section	.nv.info,"",@"SHT_CUDA_INFO"
	.align	4


	//----- nvinfo : EIATTR_REGCOUNT
	.align		4
        /*0000*/ 	.byte	0x04, 0x2f
        /*0002*/ 	.short	(.L_3 - .L_2)
	.align		4
.L_2:
        /*0004*/ 	.word	index@(triton_poi_fused_cat_7)
        /*0008*/ 	.word	0x0000001b


	//----- nvinfo : EIATTR_MIN_STACK_SIZE
	.align		4
.L_3:
        /*000c*/ 	.byte	0x04, 0x12
        /*000e*/ 	.short	(.L_5 - .L_4)
	.align		4
.L_4:
        /*0010*/ 	.word	index@(triton_poi_fused_cat_7)
        /*0014*/ 	.word	0x00000000


	//----- nvinfo : EIATTR_FRAME_SIZE
	.align		4
.L_5:
        /*0018*/ 	.byte	0x04, 0x11
        /*001a*/ 	.short	(.L_7 - .L_6)
	.align		4
.L_6:
        /*001c*/ 	.word	index@(triton_poi_fused_cat_7)
        /*0020*/ 	.word	0x00000000


	//----- nvinfo : EIATTR_MIN_STACK_SIZE
	.align		4
.L_7:
        /*0024*/ 	.byte	0x04, 0x12
        /*0026*/ 	.short	(.L_9 - .L_8)
	.align		4
.L_8:
        /*0028*/ 	.word	index@(triton_poi_fused_cat_7)
        /*002c*/ 	.word	0x00000000
.L_9:


//--------------------- .nv.info.triton_poi_fused_cat_7 --------------------------
	.section	.nv.info.triton_poi_fused_cat_7,"",@"SHT_CUDA_INFO"
	.sectionflags	@""
	.align	4


	//----- nvinfo : EIATTR_CUDA_API_VERSION
	.align		4
        /*0000*/ 	.byte	0x04, 0x37
        /*0002*/ 	.short	(.L_11 - .L_10)
.L_10:
        /*0004*/ 	.word	0x0000007c


	//----- nvinfo : EIATTR_KPARAM_INFO
	.align		4
.L_11:
        /*0008*/ 	.byte	0x04, 0x17
        /*000a*/ 	.short	(.L_13 - .L_12)
.L_12:
        /*000c*/ 	.word	0x00000000
        /*0010*/ 	.short	0x0007
        /*0012*/ 	.short	0x0038
        /*0014*/ 	.byte	0x00, 0xf0, 0x11, 0x00


	//----- nvinfo : EIATTR_KPARAM_INFO
	.align		4
.L_13:
        /*0018*/ 	.byte	0x04, 0x17
        /*001a*/ 	.short	(.L_15 - .L_14)
.L_14:
        /*001c*/ 	.word	0x00000000
        /*0020*/ 	.short	0x0006
        /*0022*/ 	.short	0x0030
        /*0024*/ 	.byte	0x00, 0xf4, 0x21, 0x00


	//----- nvinfo : EIATTR_KPARAM_INFO
	.align		4
.L_15:
        /*0028*/ 	.byte	0x04, 0x17
        /*002a*/ 	.short	(.L_17 - .L_16)
.L_16:
        /*002c*/ 	.word	0x00000000
        /*0030*/ 	.short	0x0005
        /*0032*/ 	.short	0x0028
        /*0034*/ 	.byte	0x00, 0xf4, 0x21, 0x00


	//----- nvinfo : EIATTR_KPARAM_INFO
	.align		4
.L_17:
        /*0038*/ 	.byte	0x04, 0x17
        /*003a*/ 	.short	(.L_19 - .L_18)
.L_18:
        /*003c*/ 	.word	0x00000000
        /*0040*/ 	.short	0x0004
        /*0042*/ 	.short	0x0020
        /*0044*/ 	.byte	0x00, 0xf4, 0x21, 0x00


	//----- nvinfo : EIATTR_KPARAM_INFO
	.align		4
.L_19:
        /*0048*/ 	.byte	0x04, 0x17
        /*004a*/ 	.short	(.L_21 - .L_20)
.L_20:
        /*004c*/ 	.word	0x00000000
        /*0050*/ 	.short	0x0003
        /*0052*/ 	.short	0x0018
        /*0054*/ 	.byte	0x00, 0xf4, 0x21, 0x00


	//----- nvinfo : EIATTR_KPARAM_INFO
	.align		4
.L_21:
        /*0058*/ 	.byte	0x04, 0x17
        /*005a*/ 	.short	(.L_23 - .L_22)
.L_22:
        /*005c*/ 	.word	0x00000000
        /*0060*/ 	.short	0x0002
        /*0062*/ 	.short	0x0010
        /*0064*/ 	.byte	0x00, 0xf4, 0x21, 0x00


	//----- nvinfo : EIATTR_KPARAM_INFO
	.align		4
.L_23:
        /*0068*/ 	.byte	0x04, 0x17
        /*006a*/ 	.short	(.L_25 - .L_24)
.L_24:
        /*006c*/ 	.word	0x00000000
        /*0070*/ 	.short	0x0001
        /*0072*/ 	.short	0x0008
        /*0074*/ 	.byte	0x00, 0xf4, 0x21, 0x00


	//----- nvinfo : EIATTR_KPARAM_INFO
	.align		4
.L_25:
        /*0078*/ 	.byte	0x04, 0x17
        /*007a*/ 	.short	(.L_27 - .L_26)
.L_26:
        /*007c*/ 	.word	0x00000000
        /*0080*/ 	.short	0x0000
        /*0082*/ 	.short	0x0000
        /*0084*/ 	.byte	0x00, 0xf4, 0x21, 0x00


	//----- nvinfo : EIATTR_SPARSE_MMA_MASK
	.align		4
.L_27:
        /*0088*/ 	.byte	0x03, 0x50
        /*008a*/ 	.short	0x0000


	//----- nvinfo : EIATTR_MAXREG_COUNT
	.align		4
        /*008c*/ 	.byte	0x03, 0x1b
        /*008e*/ 	.short	0x00ff


	//----- nvinfo : EIATTR_EXIT_INSTR_OFFSETS
	.align		4
        /*0090*/ 	.byte	0x04, 0x1c
        /*0092*/ 	.short	(.L_29 - .L_28)


	//   ....[0]....
.L_28:
        /*0094*/ 	.word	0x00000660


	//   ....[1]....
        /*0098*/ 	.word	0x00000680


	//----- nvinfo : EIATTR_REQNTID
	.align		4
.L_29:
        /*009c*/ 	.byte	0x04, 0x10
        /*009e*/ 	.short	(.L_31 - .L_30)
.L_30:
        /*00a0*/ 	.word	0x00000080
        /*00a4*/ 	.word	0x00000001
        /*00a8*/ 	.word	0x00000001


	//----- nvinfo : EIATTR_CBANK_PARAM_SIZE
	.align		4
.L_31:
        /*00ac*/ 	.byte	0x03, 0x19
        /*00ae*/ 	.short	0x003c


	//----- nvinfo : EIATTR_PARAM_CBANK
	.align		4
        /*00b0*/ 	.byte	0x04, 0x0a
        /*00b2*/ 	.short	(.L_33 - .L_32)
	.align		4
.L_32:
        /*00b4*/ 	.word	index@(.nv.constant0.triton_poi_fused_cat_7)
        /*00b8*/ 	.short	0x0210
        /*00ba*/ 	.short	0x003c


	//----- nvinfo : EIATTR_SW_WAR
	.align		4
.L_33:
        /*00bc*/ 	.byte	0x04, 0x36
        /*00be*/ 	.short	(.L_35 - .L_34)
.L_34:
        /*00c0*/ 	.word	0x00000008
.L_35:


//--------------------- .nv.callgraph             --------------------------
	.section	.nv.callgraph,"",@"SHT_CUDA_CALLGRAPH"
	.align	4
	.sectionentsize	8
	.align		4
        /*0000*/ 	.word	0x00000000
	.align		4
        /*0004*/ 	.word	0xffffffff
	.align		4
        /*0008*/ 	.word	0x00000000
	.align		4
        /*000c*/ 	.word	0xfffffffe
	.align		4
        /*0010*/ 	.word	0x00000000
	.align		4
        /*0014*/ 	.word	0xfffffffd
	.align		4
        /*0018*/ 	.word	0x00000000
	.align		4
        /*001c*/ 	.word	0xfffffffc


//--------------------- .nv.constant4             --------------------------
	.section	.nv.constant4,"a",@progbits
	.align	8
	.align		8
.nv.constant4:
        /*0000*/ 	.dword	_$_str
	.align		8
        /*0008*/ 	.dword	_$_str_$_2


//--------------------- .text.triton_poi_fused_cat_7 --------------------------
	.section	.text.triton_poi_fused_cat_7,"ax",@progbits
	.align	128
        .global         triton_poi_fused_cat_7
        .type           triton_poi_fused_cat_7,@function
        .size           triton_poi_fused_cat_7,(.L_x_1 - triton_poi_fused_cat_7)
        .other          triton_poi_fused_cat_7,@"STO_CUDA_ENTRY STV_DEFAULT"
triton_poi_fused_cat_7:
.text.triton_poi_fused_cat_7:
[----:B------:R-:W0:Y:S01]  /*0000*/  LDC R1, c[0x0][0x28] ;  /* 0x00000a00ff017b82 */ /* 0x000e220000000800 */
[----:B------:R-:W1:Y:S07]  /*0010*/  S2R R0, SR_TID.X ;  /* 0x0000000000007919 */ /* 0x000e6e0000002100 */
[----:B------:R-:W2:Y:S01]  /*0020*/  LDC.64 R4, c[0x0][0x228] ;  /* 0x00008a00ff047b82 */ /* 0x000ea20000000a00 */
[----:B------:R-:W-:Y:S01]  /*0030*/  CS2R R8, SRZ ;  /* 0x0000000000087805 */ /* 0x000fe2000001ff00 */
[----:B------:R-:W-:Y:S01]  /*0040*/  ULDC.64 UR4, c[0x0][0x208] ;  /* 0x0000820000047ab9 */ /* 0x000fe20000000a00 */
[----:B------:R-:W3:Y:S05]  /*0050*/  S2R R3, SR_CTAID.X ;  /* 0x0000000000037919 */ /* 0x000eea0000002500 */
[----:B------:R-:W4:Y:S01]  /*0060*/  LDC.64 R18, c[0x0][0x220] ;  /* 0x00008800ff127b82 */ /* 0x000f220000000a00 */
[----:B-1----:R-:W-:-:S05]  /*0070*/  IMAD.SHL.U32 R0, R0, 0x2, RZ ;  /* 0x0000000200007824 */ /* 0x002fca00078e00ff */
[----:B------:R-:W-:-:S05]  /*0080*/  LOP3.LUT R0, R0, 0xfe, RZ, 0xc0, !PT ;  /* 0x000000fe00007812 */ /* 0x000fca00078ec0ff */
[----:B---3--:R-:W-:-:S05]  /*0090*/  IMAD R0, R3, 0x100, R0 ;  /* 0x0000010003007824 */ /* 0x008fca00078e0200 */
[----:B------:R-:W-:Y:S02]  /*00a0*/  SHF.R.S32.HI R3, RZ, 0x1f, R0 ;  /* 0x0000001fff037819 */ /* 0x000fe40000011400 */
[----:B------:R-:W-:Y:S02]  /*00b0*/  ISETP.GE.AND P0, PT, R0, 0xa00, PT ;  /* 0x00000a000000780c */ /* 0x000fe40003f06270 */
[----:B------:R-:W-:-:S04]  /*00c0*/  LEA.HI R6, R3, R0, RZ, 0x6 ;  /* 0x0000000003067211 */ /* 0x000fc800078f30ff */
[----:B------:R-:W-:-:S05]  /*00d0*/  SHF.R.S32.HI R17, RZ, 0x6, R6 ;  /* 0x00000006ff117819 */ /* 0x000fca0000011406 */
[----:B------:R-:W-:-:S05]  /*00e0*/  IMAD.HI R2, R17, 0x66666667, RZ ;  /* 0x6666666711027827 */ /* 0x000fca00078e02ff */
[----:B------:R-:W-:-:S04]  /*00f0*/  SHF.R.U32.HI R3, RZ, 0x1f, R2 ;  /* 0x0000001fff037819 */ /* 0x000fc80000011602 */
[----:B------:R-:W-:-:S05]  /*0100*/  LEA.HI.SX32 R2, R2, R3, 0x1e ;  /* 0x0000000302027211 */ /* 0x000fca00078ff2ff */
[----:B------:R-:W-:Y:S02]  /*0110*/  IMAD R17, R2, -0xa, R17 ;  /* 0xfffffff602117824 */ /* 0x000fe400078e0211 */
[----:B------:R-:W-:Y:S01]  /*0120*/  IMAD.HI R15, R0, 0x66666667, RZ ;  /* 0x66666667000f7827 */ /* 0x000fe200078e02ff */
[----:B------:R-:W1:Y:S02]  /*0130*/  LDC.64 R2, c[0x0][0x218] ;  /* 0x00008600ff027b82 */ /* 0x000e640000000a00 */
[C---:B------:R-:W-:Y:S01]  /*0140*/  ISETP.GT.AND P3, PT, R17.reuse, 0x5, !P0 ;  /* 0x000000051100780c */ /* 0x040fe20004764270 */
[----:B--2---:R-:W-:-:S12]  /*0150*/  IMAD.WIDE R4, R17, 0x4, R4 ;  /* 0x0000000411047825 */ /* 0x004fd800078e0204 */
[----:B------:R-:W2:Y:S04]  /*0160*/  @P3 LDG.E.EL R8, desc[UR4][R4.64+-0x18] ;  /* 0xffffe80404083981 */ /* 0x000ea8000c2e1900 */
[----:B------:R3:W5:Y:S01]  /*0170*/  @P3 LDG.E.EL R9, desc[UR4][R4.64+-0x18] ;  /* 0xffffe80404093981 */ /* 0x000762000c2e1900 */
[----:B------:R-:W-:Y:S01]  /*0180*/  LOP3.LUT R7, R6, 0xffffffc0, RZ, 0xc0, !PT ;  /* 0xffffffc006077812 */ /* 0x000fe200078ec0ff */
[----:B----4-:R-:W-:Y:S01]  /*0190*/  IMAD.WIDE R22, R17, 0x4, R18 ;  /* 0x0000000411167825 */ /* 0x010fe200078e0212 */
[----:B------:R-:W-:-:S03]  /*01a0*/  SHF.R.U32.HI R10, RZ, 0x1f, R15 ;  /* 0x0000001fff0a7819 */ /* 0x000fc6000001160f */
[----:B------:R-:W-:Y:S01]  /*01b0*/  IMAD.IADD R6, R0, 0x1, -R7 ;  /* 0x0000000100067824 */ /* 0x000fe200078e0a07 */
[----:B------:R-:W-:Y:S02]  /*01c0*/  LEA.HI.SX32 R15, R15, R10, 0x18 ;  /* 0x0000000a0f0f7211 */ /* 0x000fe400078fc2ff */
[----:B------:R-:W4:Y:S03]  /*01d0*/  LDC.64 R10, c[0x0][0x238] ;  /* 0x00008e00ff0a7b82 */ /* 0x000f260000000a00 */
[----:B------:R-:W-:-:S04]  /*01e0*/  IMAD R12, R15, 0x100, R6 ;  /* 0x000001000f0c7824 */ /* 0x000fc800078e0206 */
[----:B------:R-:W-:Y:S01]  /*01f0*/  IMAD R12, R17, 0x40, R12 ;  /* 0x00000040110c7824 */ /* 0x000fe200078e020c */
[----:B------:R-:W4:Y:S03]  /*0200*/  LDC.64 R6, c[0x0][0x230] ;  /* 0x00008c00ff067b82 */ /* 0x000f260000000a00 */
[----:B------:R-:W-:Y:S01]  /*0210*/  VIADD R21, R12, 0xfffffe80 ;  /* 0xfffffe800c157836 */ /* 0x000fe20000000000 */
[----:B------:R-:W-:-:S03]  /*0220*/  CS2R R12, SRZ ;  /* 0x00000000000c7805 */ /* 0x000fc6000001ff00 */
[----:B-1----:R-:W-:Y:S01]  /*0230*/  IMAD.WIDE R20, R21, 0x4, R2 ;  /* 0x0000000415147825 */ /* 0x002fe200078e0202 */
[----:B---3--:R-:W1:Y:S01]  /*0240*/  LDC.64 R4, c[0x0][0x210] ;  /* 0x00008400ff047b82 */ /* 0x008e620000000a00 */
[----:B------:R-:W-:Y:S01]  /*0250*/  CS2R R2, SRZ ;  /* 0x0000000000027805 */ /* 0x000fe2000001ff00 */
[----:B------:R-:W3:Y:S01]  /*0260*/  @P3 LDG.E.EL R12, desc[UR4][R22.64+-0x18] ;  /* 0xffffe804160c3981 */ /* 0x000ee2000c2e1900 */
[C---:B------:R-:W-:Y:S01]  /*0270*/  ISETP.GE.AND P1, PT, R17.reuse, 0x6, PT ;  /* 0x000000061100780c */ /* 0x040fe20003f26270 */
[----:B------:R-:W-:Y:S02]  /*0280*/  IMAD.MOV.U32 R14, RZ, RZ, RZ ;  /* 0x000000ffff0e7224 */ /* 0x000fe400078e00ff */
[----:B------:R-:W3:Y:S04]  /*0290*/  @P3 LDG.E.EL R13, desc[UR4][R22.64+-0x18] ;  /* 0xffffe804160d3981 */ /* 0x000ee8000c2e1900 */
[----:B------:R4:W3:Y:S02]  /*02a0*/  @P3 LDG.E.64 R2, desc[UR4][R20.64] ;  /* 0x0000000414023981 */ /* 0x0008e4000c1e1b00 */
[----:B----4-:R-:W-:Y:S01]  /*02b0*/  IMAD.WIDE R10, R17, 0x4, R10 ;  /* 0x00000004110a7825 */ /* 0x010fe200078e020a */
[----:B------:R-:W-:-:S03]  /*02c0*/  ISETP.LT.AND P2, PT, R0, 0xa00, !P1 ;  /* 0x00000a000000780c */ /* 0x000fc60004f41270 */
[----:B------:R-:W-:Y:S02]  /*02d0*/  IMAD R24, R15, -0x280, R0 ;  /* 0xfffffd800f187824 */ /* 0x000fe400078e0200 */
[----:B0-----:R-:W-:Y:S01]  /*02e0*/  IMAD.WIDE R6, R17, 0x4, R6 ;  /* 0x0000000411067825 */ /* 0x001fe200078e0206 */
[----:B------:R-:W-:-:S03]  /*02f0*/  CS2R R16, SRZ ;  /* 0x0000000000107805 */ /* 0x000fc6000001ff00 */
[----:B------:R-:W-:Y:S01]  /*0300*/  IMAD.MOV.U32 R18, RZ, RZ, RZ ;  /* 0x000000ffff127224 */ /* 0x000fe200078e00ff */
[----:B------:R-:W4:Y:S01]  /*0310*/  @P3 LDG.E.EL R14, desc[UR4][R6.64+-0x18] ;  /* 0xffffe804060e3981 */ /* 0x000f22000c2e1900 */
[----:B------:R-:W-:-:S03]  /*0320*/  IMAD R21, R15, 0x180, R24 ;  /* 0x000001800f157824 */ /* 0x000fc600078e0218 */
[----:B------:R0:W4:Y:S01]  /*0330*/  @P3 LDG.E.EL R16, desc[UR4][R6.64+-0x18] ;  /* 0xffffe80406103981 */ /* 0x000122000c2e1900 */
[----:B-1----:R-:W-:-:S03]  /*0340*/  IMAD.WIDE R20, R21, 0x4, R4 ;  /* 0x0000000415147825 */ /* 0x002fc600078e0204 */
[----:B------:R-:W4:Y:S01]  /*0350*/  @P3 LDG.E.EL R17, desc[UR4][R10.64+-0x18] ;  /* 0xffffe8040a113981 */ /* 0x000f22000c2e1900 */
[----:B------:R-:W-:-:S03]  /*0360*/  CS2R R4, SRZ ;  /* 0x0000000000047805 */ /* 0x000fc6000001ff00 */
[----:B------:R1:W4:Y:S04]  /*0370*/  @P3 LDG.E.EL R18, desc[UR4][R10.64+-0x18] ;  /* 0xffffe8040a123981 */ /* 0x000328000c2e1900 */
[----:B------:R1:W4:Y:S01]  /*0380*/  @P2 LDG.E.64 R4, desc[UR4][R20.64] ;  /* 0x0000000414042981 */ /* 0x000322000c1e1b00 */
[----:B0-----:R-:W-:Y:S01]  /*0390*/  IMAD.MOV.U32 R7, RZ, RZ, 0x3e800000 ;  /* 0x3e800000ff077424 */ /* 0x001fe200078e00ff */
[----:B--2---:R-:W-:-:S05]  /*03a0*/  SEL R8, R8, RZ, P3 ;  /* 0x000000ff08087207 */ /* 0x004fca0001800000 */
[----:B------:R-:W-:Y:S01]  /*03b0*/  FADD R8, R8, 9.9999997473787516356e-06 ;  /* 0x3727c5ac08087421 */ /* 0x000fe20000000000 */
[----:B-----5:R-:W-:-:S03]  /*03c0*/  SEL R9, R9, RZ, P3 ;  /* 0x000000ff09097207 */ /* 0x020fc60001800000 */
[----:B------:R-:W0:Y:S02]  /*03d0*/  MUFU.SQRT R15, R8 ;  /* 0x00000008000f7308 */ /* 0x000e240000002000 */
[----:B------:R-:W-:-:S06]  /*03e0*/  FADD R9, R9, 9.9999997473787516356e-06 ;  /* 0x3727c5ac09097421 */ /* 0x000fcc0000000000 */
[----:B------:R-:W2:Y:S01]  /*03f0*/  MUFU.SQRT R6, R9 ;  /* 0x0000000900067308 */ /* 0x000ea20000002000 */
[C---:B0-----:R-:W-:Y:S02]  /*0400*/  FSETP.GT.AND P6, PT, R15.reuse, 8.50705917302346158658e+37, PT ;  /* 0x7e8000000f00780b */ /* 0x041fe40003fc4000 */
[----:B------:R-:W-:Y:S02]  /*0410*/  FSETP.GEU.AND P4, PT, R15, 1.175494350822287508e-38, PT ;  /* 0x008000000f00780b */ /* 0x000fe40003f8e000 */
[----:B-1----:R-:W-:Y:S02]  /*0420*/  FSEL R10, R7, 1, P6 ;  /* 0x3f800000070a7808 */ /* 0x002fe40003000000 */
[----:B--2---:R-:W-:-:S07]  /*0430*/  FSETP.GT.AND P5, PT, R6, 8.50705917302346158658e+37, PT ;  /* 0x7e8000000600780b */ /* 0x004fce0003fa4000 */
[----:B------:R-:W-:Y:S01]  /*0440*/  @P6 FMUL R15, R15, 0.25 ;  /* 0x3e8000000f0f6820 */ /* 0x000fe20000400000 */
[----:B------:R-:W-:-:S03]  /*0450*/  FSETP.GEU.AND P6, PT, R6, 1.175494350822287508e-38, PT ;  /* 0x008000000600780b */ /* 0x000fc60003fce000 */
[----:B------:R-:W-:Y:S02]  /*0460*/  @!P4 FMUL R15, R15, 16777216 ;  /* 0x4b8000000f0fc820 */ /* 0x000fe40000400000 */
[----:B------:R-:W-:-:S04]  /*0470*/  @P5 FMUL R6, R6, 0.25 ;  /* 0x3e80000006065820 */ /* 0x000fc80000400000 */
[----:B------:R-:W0:Y:S04]  /*0480*/  MUFU.RCP R15, R15 ;  /* 0x0000000f000f7308 */ /* 0x000e280000001000 */
[----:B------:R-:W-:-:S04]  /*0490*/  @!P6 FMUL R6, R6, 16777216 ;  /* 0x4b8000000606e820 */ /* 0x000fc80000400000 */
[----:B------:R1:W2:Y:S01]  /*04a0*/  MUFU.RCP R8, R6 ;  /* 0x0000000600087308 */ /* 0x0002a20000001000 */
[----:B------:R-:W-:Y:S02]  /*04b0*/  FSEL R9, R7, 1, P5 ;  /* 0x3f80000007097808 */ /* 0x000fe40002800000 */
[----:B---3--:R-:W-:Y:S02]  /*04c0*/  SEL R19, R3, RZ, P3 ;  /* 0x000000ff03137207 */ /* 0x008fe40001800000 */
[----:B------:R-:W-:Y:S02]  /*04d0*/  SEL R11, R2, RZ, P3 ;  /* 0x000000ff020b7207 */ /* 0x000fe40001800000 */
[----:B------:R-:W3:Y:S01]  /*04e0*/  LDC.64 R2, c[0x0][0x240] ;  /* 0x00009000ff027b82 */ /* 0x000ee20000000a00 */
[----:B------:R-:W-:Y:S01]  /*04f0*/  SEL R12, R12, RZ, P3 ;  /* 0x000000ff0c0c7207 */ /* 0x000fe20001800000 */
[----:B------:R-:W-:Y:S01]  /*0500*/  @!P4 FMUL R10, R10, 16777216 ;  /* 0x4b8000000a0ac820 */ /* 0x000fe20000400000 */
[----:B------:R-:W-:Y:S01]  /*0510*/  SEL R20, R13, RZ, P3 ;  /* 0x000000ff0d147207 */ /* 0x000fe20001800000 */
[----:B------:R-:W-:-:S02]  /*0520*/  @!P6 FMUL R9, R9, 16777216 ;  /* 0x4b8000000909e820 */ /* 0x000fc40000400000 */
[----:B------:R-:W-:Y:S01]  /*0530*/  FADD R7, R11, -R12 ;  /* 0x8000000c0b077221 */ /* 0x000fe20000000000 */
[----:B0-----:R-:W-:Y:S01]  /*0540*/  FMUL R10, R15, R10 ;  /* 0x0000000a0f0a7220 */ /* 0x001fe20000400000 */
[----:B-1----:R-:W-:Y:S01]  /*0550*/  FADD R6, R19, -R20 ;  /* 0x8000001413067221 */ /* 0x002fe20000000000 */
[----:B--2---:R-:W-:Y:S01]  /*0560*/  FMUL R9, R8, R9 ;  /* 0x0000000908097220 */ /* 0x004fe20000400000 */
[----:B----4-:R-:W-:Y:S01]  /*0570*/  SEL R14, R14, RZ, P3 ;  /* 0x000000ff0e0e7207 */ /* 0x010fe20001800000 */
[----:B------:R-:W-:Y:S01]  /*0580*/  FMUL R7, R7, R10 ;  /* 0x0000000a07077220 */ /* 0x000fe20000400000 */
[----:B------:R-:W-:Y:S01]  /*0590*/  SEL R16, R16, RZ, P3 ;  /* 0x000000ff10107207 */ /* 0x000fe20001800000 */
[----:B------:R-:W-:Y:S01]  /*05a0*/  FMUL R9, R6, R9 ;  /* 0x0000000906097220 */ /* 0x000fe20000400000 */
[----:B------:R-:W-:Y:S02]  /*05b0*/  SEL R8, R17, RZ, P3 ;  /* 0x000000ff11087207 */ /* 0x000fe40001800000 */
[----:B------:R-:W-:-:S03]  /*05c0*/  SEL R18, R18, RZ, P3 ;  /* 0x000000ff12127207 */ /* 0x000fc60001800000 */
[----:B------:R-:W-:Y:S02]  /*05d0*/  FFMA R6, R7, R14, R8 ;  /* 0x0000000e07067223 */ /* 0x000fe40000000008 */
[----:B------:R-:W-:Y:S01]  /*05e0*/  FFMA R18, R9, R16, R18 ;  /* 0x0000001009127223 */ /* 0x000fe20000000012 */
[----:B------:R-:W-:Y:S02]  /*05f0*/  SEL R4, R4, RZ, P2 ;  /* 0x000000ff04047207 */ /* 0x000fe40001000000 */
[----:B------:R-:W-:Y:S02]  /*0600*/  SEL R5, R5, RZ, P2 ;  /* 0x000000ff05057207 */ /* 0x000fe40001000000 */
[----:B------:R-:W-:Y:S02]  /*0610*/  FSETP.GEU.AND P2, PT, R6, RZ, PT ;  /* 0x000000ff0600720b */ /* 0x000fe40003f4e000 */
[----:B------:R-:W-:Y:S01]  /*0620*/  FSETP.GEU.AND P3, PT, R18, RZ, PT ;  /* 0x000000ff1200720b */ /* 0x000fe20003f6e000 */
[----:B---3--:R-:W-:Y:S01]  /*0630*/  IMAD.WIDE R2, R0, 0x4, R2 ;  /* 0x0000000400027825 */ /* 0x008fe200078e0202 */
[----:B------:R-:W-:-:S02]  /*0640*/  @P1 FSEL R4, R6, RZ, P2 ;  /* 0x000000ff06041208 */ /* 0x000fc40001000000 */
[----:B------:R-:W-:Y:S01]  /*0650*/  @P1 FSEL R5, R18, RZ, P3 ;  /* 0x000000ff12051208 */ /* 0x000fe20001800000 */
[----:B------:R-:W-:Y:S08]  /*0660*/  @P0 EXIT ;  /* 0x000000000000094d */ /* 0x000ff00003800000 */
[----:B------:R-:W-:Y:S01]  /*0670*/  STG.E.64 desc[UR4][R2.64], R4 ;  /* 0x0000000402007986 */ /* 0x000fe2000c101b04 */
[----:B------:R-:W-:Y:S05]  /*0680*/  EXIT ;  /* 0x000000000000794d */ /* 0x000fea0003800000 */
.L_x_0:
[----:B------:R-:W-:-:S00]  /*0690*/  BRA `(.L_x_0) ;  /* 0xfffffffc00fc7947 */ /* 0x000fc0000383ffff */
[----:B------:R-:W-:-:S00]  /*06a0*/  NOP ;  /* 0x0000000000007918 */ /* 0x000fc00000000000 */
        /* <DEDUP_REMOVED lines=13> */
.L_x_1:


//--------------------- .nv.global.init           --------------------------
	.section	.nv.global.init,"aw",@progbits
.nv.global.init:
	.type		_$_str,@object
	.size		_$_str,(_$_str_$_2 - _$_str)
_$_str:
        /*0000*/ 	.byte	0x5f, 0x5f, 0x43, 0x55, 0x44, 0x41, 0x5f, 0x46, 0x54, 0x5a, 0x00
	.type		_$_str_$_2,@object
	.size		_$_str_$_2,(.L_1 - _$_str_$_2)
_$_str_$_2:
        /*000b*/ 	.byte	0x5f, 0x5f, 0x43, 0x55, 0x44, 0x41, 0x5f, 0x50, 0x52, 0x45, 0x43, 0x5f, 0x53, 0x51, 0x52, 0x54
        /*001b*/ 	.byte	0x00
.L_1:


//--------------------- .nv.constant0.triton_poi_fused_cat_7 --------------------------
	.section	.nv.constant0.triton_poi_fused_cat_7,"a",@progbits
	.sectionflags	@""
	.align	4
.nv.constant0.triton_poi_fused_cat_7:
	.zero		588
